//
// Generated by NVIDIA NVVM Compiler
//
// Compiler Build ID: CL-36424714
// Cuda compilation tools, release 13.0, V13.0.88
// Based on NVVM 20.0.0
//

.version 9.0
.target sm_100
.address_size 64

	// .globl	_Z12MatMulKernelPfS_S_i

.visible .entry _Z12MatMulKernelPfS_S_i(
	.param .u64 .ptr .align 1 _Z12MatMulKernelPfS_S_i_param_0,
	.param .u64 .ptr .align 1 _Z12MatMulKernelPfS_S_i_param_1,
	.param .u64 .ptr .align 1 _Z12MatMulKernelPfS_S_i_param_2,
	.param .u32 _Z12MatMulKernelPfS_S_i_param_3
)
{
	.reg .pred 	%p<12>;
	.reg .b32 	%r<72>;
	.reg .b32 	%f<67>;
	.reg .b64 	%rd<90>;

	ld.param.u64 	%rd10, [_Z12MatMulKernelPfS_S_i_param_0];
	ld.param.u64 	%rd11, [_Z12MatMulKernelPfS_S_i_param_1];
	ld.param.u64 	%rd9, [_Z12MatMulKernelPfS_S_i_param_2];
	ld.param.u32 	%r46, [_Z12MatMulKernelPfS_S_i_param_3];
	cvta.to.global.u64 	%rd1, %rd11;
	cvta.to.global.u64 	%rd2, %rd10;
	mov.u32 	%r58, %tid.y;
	setp.ge.s32 	%p1, %r58, %r46;
	@%p1 bra 	$L__BB0_17;
	mov.u32 	%r2, %tid.x;
	mov.u32 	%r3, %ntid.x;
	mov.u32 	%r4, %ntid.y;
	add.s32 	%r5, %r46, -1;
	and.b32  	%r6, %r46, 7;
	add.s32 	%r7, %r6, -1;
	and.b32  	%r8, %r46, 3;
	and.b32  	%r9, %r46, -8;
	and.b32  	%r10, %r46, 1;
	neg.s32 	%r11, %r9;
	shl.b32 	%r12, %r46, 3;
	shl.b32 	%r13, %r46, 1;
	mul.lo.s32 	%r14, %r46, 3;
	shl.b32 	%r15, %r46, 2;
	mul.lo.s32 	%r16, %r46, 5;
	mul.lo.s32 	%r17, %r46, 6;
	mul.lo.s32 	%r18, %r46, 7;
	cvta.to.global.u64 	%rd3, %rd9;
$L__BB0_2:
	setp.ge.u32 	%p2, %r2, %r46;
	@%p2 bra 	$L__BB0_16;
	mul.lo.s32 	%r47, %r58, %r46;
	cvt.s64.s32 	%rd4, %r47;
	mul.wide.s32 	%rd12, %r47, 4;
	add.s64 	%rd13, %rd2, %rd12;
	add.s64 	%rd5, %rd13, 16;
	mov.u32 	%r59, %r2;
$L__BB0_4:
	setp.lt.u32 	%p3, %r5, 7;
	cvt.s64.s32 	%rd6, %r59;
	mov.f32 	%f66, 0f00000000;
	mov.b32 	%r70, 0;
	@%p3 bra 	$L__BB0_7;
	mov.f32 	%f66, 0f00000000;
	mov.b32 	%r60, 0;
	mov.u64 	%rd89, %rd5;
	mov.u32 	%r61, %r18;
	mov.u32 	%r62, %r17;
	mov.u32 	%r63, %r16;
	mov.u32 	%r64, %r15;
	mov.u32 	%r65, %r14;
	mov.u32 	%r66, %r13;
	mov.u32 	%r67, %r46;
	mov.u32 	%r68, %r11;
$L__BB0_6:
	.pragma "nounroll";
	ld.global.f32 	%f16, [%rd89+-16];
	cvt.u64.u32 	%rd14, %r60;
	add.s64 	%rd15, %rd14, %rd6;
	shl.b64 	%rd16, %rd15, 2;
	add.s64 	%rd17, %rd1, %rd16;
	ld.global.f32 	%f17, [%rd17];
	fma.rn.f32 	%f18, %f16, %f17, %f66;
	ld.global.f32 	%f19, [%rd89+-12];
	cvt.u64.u32 	%rd18, %r67;
	add.s64 	%rd19, %rd18, %rd6;
	shl.b64 	%rd20, %rd19, 2;
	add.s64 	%rd21, %rd1, %rd20;
	ld.global.f32 	%f20, [%rd21];
	fma.rn.f32 	%f21, %f19, %f20, %f18;
	ld.global.f32 	%f22, [%rd89+-8];
	cvt.u64.u32 	%rd22, %r66;
	add.s64 	%rd23, %rd22, %rd6;
	shl.b64 	%rd24, %rd23, 2;
	add.s64 	%rd25, %rd1, %rd24;
	ld.global.f32 	%f23, [%rd25];
	fma.rn.f32 	%f24, %f22, %f23, %f21;
	ld.global.f32 	%f25, [%rd89+-4];
	cvt.u64.u32 	%rd26, %r65;
	add.s64 	%rd27, %rd26, %rd6;
	shl.b64 	%rd28, %rd27, 2;
	add.s64 	%rd29, %rd1, %rd28;
	ld.global.f32 	%f26, [%rd29];
	fma.rn.f32 	%f27, %f25, %f26, %f24;
	ld.global.f32 	%f28, [%rd89];
	cvt.u64.u32 	%rd30, %r64;
	add.s64 	%rd31, %rd30, %rd6;
	shl.b64 	%rd32, %rd31, 2;
	add.s64 	%rd33, %rd1, %rd32;
	ld.global.f32 	%f29, [%rd33];
	fma.rn.f32 	%f30, %f28, %f29, %f27;
	ld.global.f32 	%f31, [%rd89+4];
	cvt.u64.u32 	%rd34, %r63;
	add.s64 	%rd35, %rd34, %rd6;
	shl.b64 	%rd36, %rd35, 2;
	add.s64 	%rd37, %rd1, %rd36;
	ld.global.f32 	%f32, [%rd37];
	fma.rn.f32 	%f33, %f31, %f32, %f30;
	ld.global.f32 	%f34, [%rd89+8];
	cvt.u64.u32 	%rd38, %r62;
	add.s64 	%rd39, %rd38, %rd6;
	shl.b64 	%rd40, %rd39, 2;
	add.s64 	%rd41, %rd1, %rd40;
	ld.global.f32 	%f35, [%rd41];
	fma.rn.f32 	%f36, %f34, %f35, %f33;
	ld.global.f32 	%f37, [%rd89+12];
	cvt.u64.u32 	%rd42, %r61;
	add.s64 	%rd43, %rd42, %rd6;
	shl.b64 	%rd44, %rd43, 2;
	add.s64 	%rd45, %rd1, %rd44;
	ld.global.f32 	%f38, [%rd45];
	fma.rn.f32 	%f66, %f37, %f38, %f36;
	add.s32 	%r68, %r68, 8;
	add.s32 	%r67, %r67, %r12;
	add.s32 	%r66, %r66, %r12;
	add.s32 	%r65, %r65, %r12;
	add.s32 	%r64, %r64, %r12;
	add.s32 	%r63, %r63, %r12;
	add.s32 	%r62, %r62, %r12;
	add.s32 	%r61, %r61, %r12;
	add.s32 	%r60, %r60, %r12;
	add.s64 	%rd89, %rd89, 32;
	setp.ne.s32 	%p4, %r68, 0;
	mov.u32 	%r70, %r9;
	@%p4 bra 	$L__BB0_6;
$L__BB0_7:
	setp.eq.s32 	%p5, %r6, 0;
	@%p5 bra 	$L__BB0_15;
	setp.lt.u32 	%p6, %r7, 3;
	@%p6 bra 	$L__BB0_10;
	cvt.u64.u32 	%rd46, %r70;
	add.s64 	%rd47, %rd46, %rd4;
	shl.b64 	%rd48, %rd47, 2;
	add.s64 	%rd49, %rd2, %rd48;
	ld.global.f32 	%f40, [%rd49];
	mul.lo.s32 	%r50, %r70, %r46;
	cvt.u64.u32 	%rd50, %r50;
	add.s64 	%rd51, %rd50, %rd6;
	shl.b64 	%rd52, %rd51, 2;
	add.s64 	%rd53, %rd1, %rd52;
	ld.global.f32 	%f41, [%rd53];
	fma.rn.f32 	%f42, %f40, %f41, %f66;
	ld.global.f32 	%f43, [%rd49+4];
	add.s32 	%r51, %r50, %r46;
	cvt.u64.u32 	%rd54, %r51;
	add.s64 	%rd55, %rd54, %rd6;
	shl.b64 	%rd56, %rd55, 2;
	add.s64 	%rd57, %rd1, %rd56;
	ld.global.f32 	%f44, [%rd57];
	fma.rn.f32 	%f45, %f43, %f44, %f42;
	ld.global.f32 	%f46, [%rd49+8];
	add.s32 	%r52, %r51, %r46;
	cvt.u64.u32 	%rd58, %r52;
	add.s64 	%rd59, %rd58, %rd6;
	shl.b64 	%rd60, %rd59, 2;
	add.s64 	%rd61, %rd1, %rd60;
	ld.global.f32 	%f47, [%rd61];
	fma.rn.f32 	%f48, %f46, %f47, %f45;
	ld.global.f32 	%f49, [%rd49+12];
	add.s32 	%r53, %r52, %r46;
	cvt.u64.u32 	%rd62, %r53;
	add.s64 	%rd63, %rd62, %rd6;
	shl.b64 	%rd64, %rd63, 2;
	add.s64 	%rd65, %rd1, %rd64;
	ld.global.f32 	%f50, [%rd65];
	fma.rn.f32 	%f66, %f49, %f50, %f48;
	add.s32 	%r70, %r70, 4;
$L__BB0_10:
	setp.eq.s32 	%p7, %r8, 0;
	@%p7 bra 	$L__BB0_15;
	setp.eq.s32 	%p8, %r8, 1;
	@%p8 bra 	$L__BB0_13;
	cvt.u64.u32 	%rd66, %r70;
	add.s64 	%rd67, %rd66, %rd4;
	shl.b64 	%rd68, %rd67, 2;
	add.s64 	%rd69, %rd2, %rd68;
	ld.global.f32 	%f52, [%rd69];
	mul.lo.s32 	%r54, %r70, %r46;
	cvt.u64.u32 	%rd70, %r54;
	add.s64 	%rd71, %rd70, %rd6;
	shl.b64 	%rd72, %rd71, 2;
	add.s64 	%rd73, %rd1, %rd72;
	ld.global.f32 	%f53, [%rd73];
	fma.rn.f32 	%f54, %f52, %f53, %f66;
	ld.global.f32 	%f55, [%rd69+4];
	add.s32 	%r55, %r54, %r46;
	cvt.u64.u32 	%rd74, %r55;
	add.s64 	%rd75, %rd74, %rd6;
	shl.b64 	%rd76, %rd75, 2;
	add.s64 	%rd77, %rd1, %rd76;
	ld.global.f32 	%f56, [%rd77];
	fma.rn.f32 	%f66, %f55, %f56, %f54;
	add.s32 	%r70, %r70, 2;
$L__BB0_13:
	setp.eq.s32 	%p9, %r10, 0;
	@%p9 bra 	$L__BB0_15;
	cvt.u64.u32 	%rd78, %r70;
	add.s64 	%rd79, %rd78, %rd4;
	shl.b64 	%rd80, %rd79, 2;
	add.s64 	%rd81, %rd2, %rd80;
	ld.global.f32 	%f57, [%rd81];
	mul.lo.s32 	%r56, %r70, %r46;
	cvt.u64.u32 	%rd82, %r56;
	add.s64 	%rd83, %rd82, %rd6;
	shl.b64 	%rd84, %rd83, 2;
	add.s64 	%rd85, %rd1, %rd84;
	ld.global.f32 	%f58, [%rd85];
	fma.rn.f32 	%f66, %f57, %f58, %f66;
$L__BB0_15:
	cvt.u32.u64 	%r57, %rd6;
	add.s64 	%rd86, %rd6, %rd4;
	shl.b64 	%rd87, %rd86, 2;
	add.s64 	%rd88, %rd3, %rd87;
	st.global.f32 	[%rd88], %f66;
	add.s32 	%r59, %r57, %r3;
	setp.lt.s32 	%p10, %r59, %r46;
	@%p10 bra 	$L__BB0_4;
$L__BB0_16:
	add.s32 	%r58, %r58, %r4;
	setp.lt.s32 	%p11, %r58, %r46;
	@%p11 bra 	$L__BB0_2;
$L__BB0_17:
	ret;

}


// ===== COMPILED SASS (sm_100) =====

	.target	sm_100

	.elftype	@"ET_EXEC"


//--------------------- .note.nv.tkinfo           --------------------------
	.section	.note.nv.tkinfo,"",@"SHT_NOTE"
	.sectionflags	@"SHF_NOTE_NV_TKINFO"
	.tkinfo
        /*0018*/ 	.word	0x00000002
        /*0030*/ 	.string	""
        /*0030*/ 	.string	"ptxas"
        /*0030*/ 	.string	"Cuda compilation tools, release 13.0, V13.0.88"
        /*0030*/ 	.string	"Build cuda_13.0.r13.0/compiler.36424714_0"
        /*0030*/ 	.string	"-arch sm_100 -m 64 "



//--------------------- .note.nv.cuinfo           --------------------------
	.section	.note.nv.cuinfo,"",@"SHT_NOTE"
	.sectionflags	@"SHF_NOTE_NV_CUINFO"
        /*0018*/ 	.short	0x0002
        /*001a*/ 	.short	0x0064
        /*001c*/ 	.short	0x0082
	.zero		2


//--------------------- .nv.info                  --------------------------
	.section	.nv.info,"",@"SHT_CUDA_INFO"
	.align	4


	//----- nvinfo : EIATTR_REGCOUNT
	.align		4
        /*0000*/ 	.byte	0x04, 0x2f
        /*0002*/ 	.short	(.L_1 - .L_0)
	.align		4
.L_0:
        /*0004*/ 	.word	index@(_Z12MatMulKernelPfS_S_i)
        /*0008*/ 	.word	0x0000001f


	//----- nvinfo : EIATTR_FRAME_SIZE
	.align		4
.L_1:
        /*000c*/ 	.byte	0x04, 0x11
        /*000e*/ 	.short	(.L_3 - .L_2)
	.align		4
.L_2:
        /*0010*/ 	.word	index@(_Z12MatMulKernelPfS_S_i)
        /*0014*/ 	.word	0x00000000


	//----- nvinfo : EIATTR_MIN_STACK_SIZE
	.align		4
.L_3:
        /*0018*/ 	.byte	0x04, 0x12
        /*001a*/ 	.short	(.L_5 - .L_4)
	.align		4
.L_4:
        /*001c*/ 	.word	index@(_Z12MatMulKernelPfS_S_i)
        /*0020*/ 	.word	0x00000000
.L_5:


//--------------------- .nv.compat                --------------------------
	.section	.nv.compat,"",@"SHT_CUDA_COMPAT_INFO"
	.align	4
        /*0000*/ 	.byte	0x02, 0x09, 0x00, 0x00, 0x02, 0x02, 0x01, 0x00, 0x02, 0x05, 0x05, 0x00, 0x03, 0x07, 0x01, 0x01
        /*0010*/ 	.byte	0x02, 0x03, 0x00, 0x00, 0x02, 0x06, 0x01, 0x00, 0x04, 0x0b, 0x08, 0x00, 0x09, 0x00, 0x00, 0x00
        /*0020*/ 	.byte	0x00, 0x00, 0x00, 0x00


//--------------------- .nv.info._Z12MatMulKernelPfS_S_i --------------------------
	.section	.nv.info._Z12MatMulKernelPfS_S_i,"",@"SHT_CUDA_INFO"
	.sectionflags	@""
	.align	4


	//----- nvinfo : EIATTR_CUDA_API_VERSION
	.align		4
        /*0000*/ 	.byte	0x04, 0x37
        /*0002*/ 	.short	(.L_7 - .L_6)
.L_6:
        /*0004*/ 	.word	0x00000082


	//----- nvinfo : EIATTR_KPARAM_INFO
	.align		4
.L_7:
        /*0008*/ 	.byte	0x04, 0x17
        /*000a*/ 	.short	(.L_9 - .L_8)
.L_8:
        /*000c*/ 	.word	0x00000000
        /*0010*/ 	.short	0x0003
        /*0012*/ 	.short	0x0018
        /*0014*/ 	.byte	0x00, 0xf0, 0x11, 0x00


	//----- nvinfo : EIATTR_KPARAM_INFO
	.align		4
.L_9:
        /*0018*/ 	.byte	0x04, 0x17
        /*001a*/ 	.short	(.L_11 - .L_10)
.L_10:
        /*001c*/ 	.word	0x00000000
        /*0020*/ 	.short	0x0002
        /*0022*/ 	.short	0x0010
        /*0024*/ 	.byte	0x00, 0xf5, 0x21, 0x00


	//----- nvinfo : EIATTR_KPARAM_INFO
	.align		4
.L_11:
        /*0028*/ 	.byte	0x04, 0x17
        /*002a*/ 	.short	(.L_13 - .L_12)
.L_12:
        /*002c*/ 	.word	0x00000000
        /*0030*/ 	.short	0x0001
        /*0032*/ 	.short	0x0008
        /*0034*/ 	.byte	0x00, 0xf5, 0x21, 0x00


	//----- nvinfo : EIATTR_KPARAM_INFO
	.align		4
.L_13:
        /*0038*/ 	.byte	0x04, 0x17
        /*003a*/ 	.short	(.L_15 - .L_14)
.L_14:
        /*003c*/ 	.word	0x00000000
        /*0040*/ 	.short	0x0000
        /*0042*/ 	.short	0x0000
        /*0044*/ 	.byte	0x00, 0xf5, 0x21, 0x00


	//----- nvinfo : EIATTR_SPARSE_MMA_MASK
	.align		4
.L_15:
        /*0048*/ 	.byte	0x03, 0x50
        /*004a*/ 	.short	0x0000


	//----- nvinfo : EIATTR_MAXREG_COUNT
	.align		4
        /*004c*/ 	.byte	0x03, 0x1b
        /*004e*/ 	.short	0x00ff


	//----- nvinfo : EIATTR_MERCURY_ISA_VERSION
	.align		4
        /*0050*/ 	.byte	0x03, 0x5f
        /*0052*/ 	.short	0x0101


	//----- nvinfo : EIATTR_VRC_CTA_INIT_COUNT
	.align		4
        /*0054*/ 	.byte	0x02, 0x4a
	.zero		1
	.zero		1


	//----- nvinfo : EIATTR_EXIT_INSTR_OFFSETS
	.align		4
        /*0058*/ 	.byte	0x04, 0x1c
        /*005a*/ 	.short	(.L_17 - .L_16)


	//   ....[0]....
.L_16:
        /*005c*/ 	.word	0x00000040


	//   ....[1]....
        /*0060*/ 	.word	0x00000e90


	//----- nvinfo : EIATTR_CRS_STACK_SIZE
	.align		4
.L_17:
        /*0064*/ 	.byte	0x04, 0x1e
        /*0066*/ 	.short	(.L_19 - .L_18)
.L_18:
        /*0068*/ 	.word	0x00000000


	//----- nvinfo : EIATTR_CBANK_PARAM_SIZE
	.align		4
.L_19:
        /*006c*/ 	.byte	0x03, 0x19
        /*006e*/ 	.short	0x001c


	//----- nvinfo : EIATTR_PARAM_CBANK
	.align		4
        /*0070*/ 	.byte	0x04, 0x0a
        /*0072*/ 	.short	(.L_21 - .L_20)
	.align		4
.L_20:
        /*0074*/ 	.word	index@(.nv.constant0._Z12MatMulKernelPfS_S_i)
        /*0078*/ 	.short	0x0380
        /*007a*/ 	.short	0x001c


	//----- nvinfo : EIATTR_SW_WAR
	.align		4
.L_21:
        /*007c*/ 	.byte	0x04, 0x36
        /*007e*/ 	.short	(.L_23 - .L_22)
.L_22:
        /*0080*/ 	.word	0x00000008
.L_23:


//--------------------- .nv.callgraph             --------------------------
	.section	.nv.callgraph,"",@"SHT_CUDA_CALLGRAPH"
	.align	4
	.sectionentsize	8
	.align		4
        /*0000*/ 	.word	0x00000000
	.align		4
        /*0004*/ 	.word	0xffffffff
	.align		4
        /*0008*/ 	.word	0x00000000
	.align		4
        /*000c*/ 	.word	0xfffffffe
	.align		4
        /*0010*/ 	.word	0x00000000
	.align		4
        /*0014*/ 	.word	0xfffffffd
	.align		4
        /*0018*/ 	.word	0x00000000
	.align		4
        /*001c*/ 	.word	0xfffffffc


//--------------------- .text._Z12MatMulKernelPfS_S_i --------------------------
	.section	.text._Z12MatMulKernelPfS_S_i,"ax",@progbits
	.align	128
        .global         _Z12MatMulKernelPfS_S_i
        .type           _Z12MatMulKernelPfS_S_i,@function
        .size           _Z12MatMulKernelPfS_S_i,(.L_x_10 - _Z12MatMulKernelPfS_S_i)
        .other          _Z12MatMulKernelPfS_S_i,@"STO_CUDA_ENTRY STV_DEFAULT"
_Z12MatMulKernelPfS_S_i:
.text._Z12MatMulKernelPfS_S_i:
[----:B------:R-:W-:Y:S01]  /*0000*/  LDC R1, c[0x0][0x37c] ;  /* 0x0000df00ff017b82 */ /* 0x000fe20000000800 */
[----:B------:R-:W0:Y:S01]  /*0010*/  S2R R0, SR_TID.Y ;  /* 0x0000000000007919 */ /* 0x000e220000002200 */
[----:B------:R-:W0:Y:S02]  /*0020*/  LDCU UR5, c[0x0][0x398] ;  /* 0x00007300ff0577ac */ /* 0x000e240008000800 */
[----:B0-----:R-:W-:-:S13]  /*0030*/  ISETP.GE.AND P0, PT, R0, UR5, PT ;  /* 0x0000000500007c0c */ /* 0x001fda000bf06270 */
[----:B------:R-:W-:Y:S05]  /*0040*/  @P0 EXIT ;  /* 0x000000000000094d */ /* 0x000fea0003800000 */
[----:B------:R-:W-:Y:S02]  /*0050*/  ULOP3.LUT UR4, UR5, 0x7, URZ, 0xc0, !UPT ;  /* 0x0000000705047892 */ /* 0x000fe4000f8ec0ff */
[----:B------:R-:W-:Y:S02]  /*0060*/  UIADD3 UR6, UPT, UPT, UR5, -0x1, URZ ;  /* 0xffffffff05067890 */ /* 0x000fe4000fffe0ff */
[----:B------:R-:W-:Y:S01]  /*0070*/  UIADD3 UR4, UPT, UPT, UR4, -0x1, URZ ;  /* 0xffffffff04047890 */ /* 0x000fe2000fffe0ff */
[----:B------:R-:W0:Y:S01]  /*0080*/  LDCU UR7, c[0x0][0x360] ;  /* 0x00006c00ff0777ac */ /* 0x000e220008000800 */
[----:B------:R-:W1:Y:S01]  /*0090*/  LDCU.64 UR10, c[0x0][0x358] ;  /* 0x00006b00ff0a77ac */ /* 0x000e620008000a00 */
[----:B------:R-:W2:Y:S01]  /*00a0*/  LDCU.64 UR12, c[0x0][0x388] ;  /* 0x00007100ff0c77ac */ /* 0x000ea20008000a00 */
[----:B------:R-:W3:Y:S01]  /*00b0*/  LDCU UR8, c[0x0][0x364] ;  /* 0x00006c80ff0877ac */ /* 0x000ee20008000800 */
[----:B------:R-:W-:Y:S02]  /*00c0*/  ULOP3.LUT UR5, UR5, 0xfffffff8, URZ, 0xc0, !UPT ;  /* 0xfffffff805057892 */ /* 0x000fe4000f8ec0ff */
[----:B------:R-:W-:-:S02]  /*00d0*/  UISETP.GE.U32.AND UP0, UPT, UR6, 0x7, UPT ;  /* 0x000000070600788c */ /* 0x000fc4000bf06070 */
[----:B------:R-:W-:-:S11]  /*00e0*/  UISETP.GE.U32.AND UP1, UPT, UR4, 0x3, UPT ;  /* 0x000000030400788c */ /* 0x000fd6000bf26070 */
.L_x_8:
[----:B------:R-:W4:Y:S01]  /*00f0*/  S2R R5, SR_TID.X ;  /* 0x0000000000057919 */ /* 0x000f220000002100 */
[----:B------:R-:W5:Y:S01]  /*0100*/  LDCU UR4, c[0x0][0x398] ;  /* 0x00007300ff0477ac */ /* 0x000f620008000800 */
[----:B------:R-:W-:Y:S01]  /*0110*/  BSSY.RECONVERGENT B0, `(.L_x_0) ;  /* 0x00000d4000007945 */ /* 0x000fe20003800200 */
[----:B-----5:R-:W-:-:S05]  /*0120*/  IMAD.U32 R9, RZ, RZ, UR4 ;  /* 0x00000004ff097e24 */ /* 0x020fca000f8e00ff */
[----:B----4-:R-:W-:-:S13]  /*0130*/  ISETP.GE.U32.AND P0, PT, R5, R9, PT ;  /* 0x000000090500720c */ /* 0x010fda0003f06070 */
[----:B------:R-:W-:Y:S05]  /*0140*/  @P0 BRA `(.L_x_1) ;  /* 0x0000000c00400947 */ /* 0x000fea0003800000 */
[----:B------:R-:W4:Y:S01]  /*0150*/  LDC.64 R6, c[0x0][0x380] ;  /* 0x0000e000ff067b82 */ /* 0x000f220000000a00 */
[----:B------:R-:W-:-:S04]  /*0160*/  IMAD R2, R0, R9, RZ ;  /* 0x0000000900027224 */ /* 0x000fc800078e02ff */
[----:B----4-:R-:W-:-:S03]  /*0170*/  IMAD.WIDE R6, R2, 0x4, R6 ;  /* 0x0000000402067825 */ /* 0x010fc600078e0206 */
[----:B------:R-:W-:-:S05]  /*0180*/  IADD3 R3, P0, PT, R6, 0x10, RZ ;  /* 0x0000001006037810 */ /* 0x000fca0007f1e0ff */
[----:B------:R-:W-:-:S08]  /*0190*/  IMAD.X R4, RZ, RZ, R7, P0 ;  /* 0x000000ffff047224 */ /* 0x000fd000000e0607 */
.L_x_7:
[----:B------:R-:W-:Y:S01]  /*01a0*/  SHF.R.S32.HI R6, RZ, 0x1f, R5 ;  /* 0x0000001fff067819 */ /* 0x000fe20000011405 */
[----:B------:R-:W-:Y:S02]  /*01b0*/  IMAD.MOV.U32 R13, RZ, RZ, RZ ;  /* 0x000000ffff0d7224 */ /* 0x000fe400078e00ff */
[----:B------:R-:W-:Y:S01]  /*01c0*/  IMAD.MOV.U32 R7, RZ, RZ, RZ ;  /* 0x000000ffff077224 */ /* 0x000fe200078e00ff */
[----:B------:R-:W-:Y:S06]  /*01d0*/  BRA.U !UP0, `(.L_x_2) ;  /* 0x0000000508787547 */ /* 0x000fec000b800000 */
[----:B------:R-:W4:Y:S01]  /*01e0*/  LDCU UR4, c[0x0][0x398] ;  /* 0x00007300ff0477ac */ /* 0x000f220008000800 */
[----:B------:R-:W0:Y:S01]  /*01f0*/  LDC R7, c[0x0][0x398] ;  /* 0x0000e600ff077b82 */ /* 0x000e220000000800 */
[----:B------:R-:W-:Y:S01]  /*0200*/  IMAD.MOV.U32 R13, RZ, RZ, RZ ;  /* 0x000000ffff0d7224 */ /* 0x000fe200078e00ff */
[----:B------:R-:W5:Y:S01]  /*0210*/  LDCU UR6, c[0x0][0x398] ;  /* 0x00007300ff0677ac */ /* 0x000f620008000800 */
[----:B------:R-:W-:Y:S02]  /*0220*/  IMAD.MOV.U32 R22, RZ, RZ, RZ ;  /* 0x000000ffff167224 */ /* 0x000fe400078e00ff */
[----:B------:R-:W-:Y:S01]  /*0230*/  IMAD.MOV.U32 R23, RZ, RZ, R3 ;  /* 0x000000ffff177224 */ /* 0x000fe200078e0003 */
[----:B------:R-:W-:Y:S01]  /*0240*/  UIADD3 UR9, UPT, UPT, -UR5, URZ, URZ ;  /* 0x000000ff05097290 */ /* 0x000fe2000fffe1ff */
[----:B------:R-:W-:-:S05]  /*0250*/  IMAD.MOV.U32 R20, RZ, RZ, R4 ;  /* 0x000000ffff147224 */ /* 0x000fca00078e0004 */
[----:B------:R-:W-:Y:S01]  /*0260*/  IMAD.U32 R9, RZ, RZ, UR9 ;  /* 0x00000009ff097e24 */ /* 0x000fe2000f8e00ff */
[----:B----4-:R-:W-:Y:S02]  /*0270*/  USHF.L.U32 UR14, UR4, 0x1, URZ ;  /* 0x00000001040e7899 */ /* 0x010fe400080006ff */
[----:B------:R-:W-:Y:S02]  /*0280*/  UIMAD UR15, UR4, 0x3, URZ ;  /* 0x00000003040f78a4 */ /* 0x000fe4000f8e02ff */
[----:B------:R-:W-:Y:S01]  /*0290*/  UIMAD UR16, UR4, 0x5, URZ ;  /* 0x00000005041078a4 */ /* 0x000fe2000f8e02ff */
[----:B-----5:R-:W-:Y:S01]  /*02a0*/  IMAD.U32 R8, RZ, RZ, UR6 ;  /* 0x00000006ff087e24 */ /* 0x020fe2000f8e00ff */
[----:B------:R-:W-:Y:S01]  /*02b0*/  UIMAD UR18, UR4, 0x7, URZ ;  /* 0x00000007041278a4 */ /* 0x000fe2000f8e02ff */
[----:B------:R-:W-:Y:S01]  /*02c0*/  IMAD.U32 R12, RZ, RZ, UR14 ;  /* 0x0000000eff0c7e24 */ /* 0x000fe2000f8e00ff */
[----:B------:R-:W-:Y:S01]  /*02d0*/  UIMAD UR17, UR4, 0x6, URZ ;  /* 0x00000006041178a4 */ /* 0x000fe2000f8e02ff */
[----:B------:R-:W-:Y:S01]  /*02e0*/  IMAD.U32 R10, RZ, RZ, UR15 ;  /* 0x0000000fff0a7e24 */ /* 0x000fe2000f8e00ff */
[----:B------:R-:W-:Y:S01]  /*02f0*/  USHF.L.U32 UR4, UR4, 0x2, URZ ;  /* 0x0000000204047899 */ /* 0x000fe200080006ff */
[----:B------:R-:W-:-:S02]  /*0300*/  IMAD.U32 R28, RZ, RZ, UR16 ;  /* 0x00000010ff1c7e24 */ /* 0x000fc4000f8e00ff */
[----:B------:R-:W-:Y:S01]  /*0310*/  IMAD.U32 R24, RZ, RZ, UR18 ;  /* 0x00000012ff187e24 */ /* 0x000fe2000f8e00ff */
[----:B------:R-:W-:Y:S02]  /*0320*/  MOV R26, UR17 ;  /* 0x00000011001a7c02 */ /* 0x000fe40008000f00 */
[----:B------:R-:W-:-:S07]  /*0330*/  IMAD.U32 R11, RZ, RZ, UR4 ;  /* 0x00000004ff0b7e24 */ /* 0x000fce000f8e00ff */
.L_x_3:
[-C--:B------:R-:W-:Y:S02]  /*0340*/  IADD3 R14, P0, PT, R22, R5.reuse, RZ ;  /* 0x00000005160e7210 */ /* 0x080fe40007f1e0ff */
[----:B------:R-:W-:-:S03]  /*0350*/  IADD3 R19, P1, PT, R8, R5, RZ ;  /* 0x0000000508137210 */ /* 0x000fc60007f3e0ff */
[--C-:B------:R-:W-:Y:S01]  /*0360*/  IMAD.X R15, RZ, RZ, R6.reuse, P0 ;  /* 0x000000ffff0f7224 */ /* 0x100fe200000e0606 */
[C---:B--2---:R-:W-:Y:S01]  /*0370*/  LEA R16, P0, R14.reuse, UR12, 0x2 ;  /* 0x0000000c0e107c11 */ /* 0x044fe2000f8010ff */
[----:B------:R-:W-:Y:S01]  /*0380*/  IMAD.X R21, RZ, RZ, R6, P1 ;  /* 0x000000ffff157224 */ /* 0x000fe200008e0606 */
[C---:B------:R-:W-:Y:S02]  /*0390*/  LEA R18, P1, R19.reuse, UR12, 0x2 ;  /* 0x0000000c13127c11 */ /* 0x040fe4000f8210ff */
[----:B------:R-:W-:Y:S01]  /*03a0*/  LEA.HI.X R17, R14, UR13, R15, 0x2, P0 ;  /* 0x0000000d0e117c11 */ /* 0x000fe200080f140f */
[----:B------:R-:W-:Y:S01]  /*03b0*/  IMAD.MOV.U32 R14, RZ, RZ, R23 ;  /* 0x000000ffff0e7224 */ /* 0x000fe200078e0017 */
[----:B------:R-:W-:Y:S01]  /*03c0*/  LEA.HI.X R19, R19, UR13, R21, 0x2, P1 ;  /* 0x0000000d13137c11 */ /* 0x000fe200088f1415 */
[----:B------:R-:W-:Y:S02]  /*03d0*/  IMAD.MOV.U32 R15, RZ, RZ, R20 ;  /* 0x000000ffff0f7224 */ /* 0x000fe400078e0014 */
[----:B-1----:R-:W2:Y:S04]  /*03e0*/  LDG.E R16, desc[UR10][R16.64] ;  /* 0x0000000a10107981 */ /* 0x002ea8000c1e1900 */
[----:B------:R-:W2:Y:S04]  /*03f0*/  LDG.E R20, desc[UR10][R14.64+-0x10] ;  /* 0xfffff00a0e147981 */ /* 0x000ea8000c1e1900 */
[----:B------:R-:W4:Y:S04]  /*0400*/  LDG.E R18, desc[UR10][R18.64] ;  /* 0x0000000a12127981 */ /* 0x000f28000c1e1900 */
[----:B------:R-:W4:Y:S01]  /*0410*/  LDG.E R25, desc[UR10][R14.64+-0xc] ;  /* 0xfffff40a0e197981 */ /* 0x000f22000c1e1900 */
[----:B------:R-:W-:-:S02]  /*0420*/  IADD3 R21, P0, PT, R12, R5, RZ ;  /* 0x000000050c157210 */ /* 0x000fc40007f1e0ff */
[----:B------:R-:W-:-:S03]  /*0430*/  IADD3 R23, P1, PT, R10, R5, RZ ;  /* 0x000000050a177210 */ /* 0x000fc60007f3e0ff */
[----:B------:R-:W-:Y:S02]  /*0440*/  IMAD.X R27, RZ, RZ, R6, P0 ;  /* 0x000000ffff1b7224 */ /* 0x000fe400000e0606 */
[----:B--2---:R-:W-:Y:S01]  /*0450*/  FFMA R13, R20, R16, R13 ;  /* 0x00000010140d7223 */ /* 0x004fe2000000000d */
[----:B------:R-:W-:-:S04]  /*0460*/  LEA R20, P0, R21, UR12, 0x2 ;  /* 0x0000000c15147c11 */ /* 0x000fc8000f8010ff */
[----:B------:R-:W-:Y:S01]  /*0470*/  LEA.HI.X R21, R21, UR13, R27, 0x2, P0 ;  /* 0x0000000d15157c11 */ /* 0x000fe200080f141b */
[----:B----4-:R-:W-:Y:S01]  /*0480*/  FFMA R13, R25, R18, R13 ;  /* 0x00000012190d7223 */ /* 0x010fe2000000000d */
[----:B------:R-:W-:-:S03]  /*0490*/  IADD3.X R25, PT, PT, RZ, R6, RZ, P1, !PT ;  /* 0x00000006ff197210 */ /* 0x000fc60000ffe4ff */
[----:B------:R-:W2:Y:S01]  /*04a0*/  LDG.E R20, desc[UR10][R20.64] ;  /* 0x0000000a14147981 */ /* 0x000ea2000c1e1900 */
[----:B------:R-:W-:-:S03]  /*04b0*/  LEA R16, P0, R23, UR12, 0x2 ;  /* 0x0000000c17107c11 */ /* 0x000fc6000f8010ff */
[----:B------:R-:W4:Y:S01]  /*04c0*/  LDG.E R27, desc[UR10][R14.64+-0x4] ;  /* 0xfffffc0a0e1b7981 */ /* 0x000f22000c1e1900 */
[----:B------:R-:W-:-:S03]  /*04d0*/  LEA.HI.X R17, R23, UR13, R25, 0x2, P0 ;  /* 0x0000000d17117c11 */ /* 0x000fc600080f1419 */
[----:B------:R-:W2:Y:S01]  /*04e0*/  LDG.E R25, desc[UR10][R14.64+-0x8] ;  /* 0xfffff80a0e197981 */ /* 0x000ea2000c1e1900 */
[----:B------:R-:W-:-:S03]  /*04f0*/  IADD3 R19, P1, PT, R11, R5, RZ ;  /* 0x000000050b137210 */ /* 0x000fc60007f3e0ff */
[----:B------:R-:W4:Y:S01]  /*0500*/  LDG.E R16, desc[UR10][R16.64] ;  /* 0x0000000a10107981 */ /* 0x000f22000c1e1900 */
[----:B------:R-:W-:Y:S01]  /*0510*/  LEA R18, P0, R19, UR12, 0x2 ;  /* 0x0000000c13127c11 */ /* 0x000fe2000f8010ff */
[----:B------:R-:W-:-:S05]  /*0520*/  IMAD.X R23, RZ, RZ, R6, P1 ;  /* 0x000000ffff177224 */ /* 0x000fca00008e0606 */
[----:B------:R-:W-:Y:S02]  /*0530*/  LEA.HI.X R19, R19, UR13, R23, 0x2, P0 ;  /* 0x0000000d13137c11 */ /* 0x000fe400080f1417 */
[----:B------:R-:W5:Y:S04]  /*0540*/  LDG.E R23, desc[UR10][R14.64] ;  /* 0x0000000a0e177981 */ /* 0x000f68000c1e1900 */
[----:B------:R1:W5:Y:S01]  /*0550*/  LDG.E R18, desc[UR10][R18.64] ;  /* 0x0000000a12127981 */ /* 0x000362000c1e1900 */
[----:B--2---:R-:W-:Y:S01]  /*0560*/  FFMA R13, R25, R20, R13 ;  /* 0x00000014190d7223 */ /* 0x004fe2000000000d */
[----:B------:R-:W-:-:S03]  /*0570*/  IADD3 R25, P0, PT, R28, R5, RZ ;  /* 0x000000051c197210 */ /* 0x000fc60007f1e0ff */
[----:B----4-:R-:W-:Y:S01]  /*0580*/  FFMA R27, R27, R16, R13 ;  /* 0x000000101b1b7223 */ /* 0x010fe2000000000d */
[----:B------:R-:W-:Y:S01]  /*0590*/  IADD3 R13, P1, PT, R26, R5, RZ ;  /* 0x000000051a0d7210 */ /* 0x000fe20007f3e0ff */
[----:B------:R-:W-:Y:S01]  /*05a0*/  IMAD.X R21, RZ, RZ, R6, P0 ;  /* 0x000000ffff157224 */ /* 0x000fe200000e0606 */
[----:B------:R-:W-:-:S03]  /*05b0*/  LEA R20, P0, R25, UR12, 0x2 ;  /* 0x0000000c19147c11 */ /* 0x000fc6000f8010ff */
[--C-:B------:R-:W-:Y:S01]  /*05c0*/  IMAD.X R17, RZ, RZ, R6.reuse, P1 ;  /* 0x000000ffff117224 */ /* 0x100fe200008e0606 */
[----:B------:R-:W-:Y:S02]  /*05d0*/  LEA.HI.X R21, R25, UR13, R21, 0x2, P0 ;  /* 0x0000000d19157c11 */ /* 0x000fe400080f1415 */
[C---:B------:R-:W-:Y:S01]  /*05e0*/  LEA R16, P0, R13.reuse, UR12, 0x2 ;  /* 0x0000000c0d107c11 */ /* 0x040fe2000f8010ff */
[----:B------:R-:W2:Y:S01]  /*05f0*/  LDG.E R25, desc[UR10][R14.64+0x8] ;  /* 0x0000080a0e197981 */ /* 0x000ea2000c1e1900 */
[----:B-1----:R-:W-:Y:S02]  /*0600*/  IADD3 R19, P1, PT, R24, R5, RZ ;  /* 0x0000000518137210 */ /* 0x002fe40007f3e0ff */
[----:B------:R-:W-:Y:S01]  /*0610*/  LEA.HI.X R17, R13, UR13, R17, 0x2, P0 ;  /* 0x0000000d0d117c11 */ /* 0x000fe200080f1411 */
[----:B-----5:R-:W-:Y:S01]  /*0620*/  FFMA R23, R23, R18, R27 ;  /* 0x0000001217177223 */ /* 0x020fe2000000001b */
[C---:B------:R-:W-:Y:S01]  /*0630*/  LEA R18, P0, R19.reuse, UR12, 0x2 ;  /* 0x0000000c13127c11 */ /* 0x040fe2000f8010ff */
[----:B------:R-:W-:Y:S01]  /*0640*/  IMAD.X R13, RZ, RZ, R6, P1 ;  /* 0x000000ffff0d7224 */ /* 0x000fe200008e0606 */
[----:B------:R-:W4:Y:S04]  /*0650*/  LDG.E R20, desc[UR10][R20.64] ;  /* 0x0000000a14147981 */ /* 0x000f28000c1e1900 */
[----:B------:R-:W-:Y:S01]  /*0660*/  LEA.HI.X R19, R19, UR13, R13, 0x2, P0 ;  /* 0x0000000d13137c11 */ /* 0x000fe200080f140d */
[----:B------:R-:W2:Y:S04]  /*0670*/  LDG.E R16, desc[UR10][R16.64] ;  /* 0x0000000a10107981 */ /* 0x000ea8000c1e1900 */
[----:B------:R-:W4:Y:S04]  /*0680*/  LDG.E R13, desc[UR10][R14.64+0x4] ;  /* 0x0000040a0e0d7981 */ /* 0x000f28000c1e1900 */
[----:B------:R-:W5:Y:S04]  /*0690*/  LDG.E R18, desc[UR10][R18.64] ;  /* 0x0000000a12127981 */ /* 0x000f68000c1e1900 */
[----:B------:R-:W5:Y:S01]  /*06a0*/  LDG.E R27, desc[UR10][R14.64+0xc] ;  /* 0x00000c0a0e1b7981 */ /* 0x000f62000c1e1900 */
[----:B------:R-:W-:Y:S01]  /*06b0*/  VIADD R9, R9, 0x8 ;  /* 0x0000000809097836 */ /* 0x000fe20000000000 */
[C---:B0-----:R-:W-:Y:S01]  /*06c0*/  LEA R11, R7.reuse, R11, 0x3 ;  /* 0x0000000b070b7211 */ /* 0x041fe200078e18ff */
[----:B------:R-:W-:-:S02]  /*06d0*/  IMAD R8, R7, 0x8, R8 ;  /* 0x0000000807087824 */ /* 0x000fc400078e0208 */
[C---:B------:R-:W-:Y:S02]  /*06e0*/  IMAD R12, R7.reuse, 0x8, R12 ;  /* 0x00000008070c7824 */ /* 0x040fe400078e020c */
[C---:B------:R-:W-:Y:S02]  /*06f0*/  IMAD R10, R7.reuse, 0x8, R10 ;  /* 0x00000008070a7824 */ /* 0x040fe400078e020a */
[C---:B------:R-:W-:Y:S02]  /*0700*/  IMAD R28, R7.reuse, 0x8, R28 ;  /* 0x00000008071c7824 */ /* 0x040fe400078e021c */
[C---:B------:R-:W-:Y:S02]  /*0710*/  IMAD R26, R7.reuse, 0x8, R26 ;  /* 0x00000008071a7824 */ /* 0x040fe400078e021a */
[C---:B------:R-:W-:Y:S02]  /*0720*/  IMAD R24, R7.reuse, 0x8, R24 ;  /* 0x0000000807187824 */ /* 0x040fe400078e0218 */
[----:B------:R-:W-:-:S02]  /*0730*/  IMAD R22, R7, 0x8, R22 ;  /* 0x0000000807167824 */ /* 0x000fc400078e0216 */
[----:B----4-:R-:W-:Y:S01]  /*0740*/  FFMA R13, R13, R20, R23 ;  /* 0x000000140d0d7223 */ /* 0x010fe20000000017 */
[----:B------:R-:W-:-:S05]  /*0750*/  IADD3 R23, P0, PT, R14, 0x20, RZ ;  /* 0x000000200e177810 */ /* 0x000fca0007f1e0ff */
[----:B------:R-:W-:Y:S01]  /*0760*/  IMAD.X R20, RZ, RZ, R15, P0 ;  /* 0x000000ffff147224 */ /* 0x000fe200000e060f */
[----:B------:R-:W-:Y:S01]  /*0770*/  ISETP.NE.AND P0, PT, R9, RZ, PT ;  /* 0x000000ff0900720c */ /* 0x000fe20003f05270 */
[----:B--2---:R-:W-:-:S04]  /*0780*/  FFMA R13, R25, R16, R13 ;  /* 0x00000010190d7223 */ /* 0x004fc8000000000d */
[----:B-----5:R-:W-:-:S08]  /*0790*/  FFMA R13, R27, R18, R13 ;  /* 0x000000121b0d7223 */ /* 0x020fd0000000000d */
[----:B------:R-:W-:Y:S05]  /*07a0*/  @P0 BRA `(.L_x_3) ;  /* 0xfffffff800e40947 */ /* 0x000fea000383ffff */
[----:B------:R-:W-:-:S07]  /*07b0*/  IMAD.U32 R7, RZ, RZ, UR5 ;  /* 0x00000005ff077e24 */ /* 0x000fce000f8e00ff */
.L_x_2:
[----:B------:R-:W4:Y:S02]  /*07c0*/  LDCU UR4, c[0x0][0x398] ;  /* 0x00007300ff0477ac */ /* 0x000f240008000800 */
[----:B----4-:R-:W-:-:S04]  /*07d0*/  ULOP3.LUT UR6, UR4, 0x7, URZ, 0xc0, !UPT ;  /* 0x0000000704067892 */ /* 0x010fc8000f8ec0ff */
[----:B------:R-:W-:-:S09]  /*07e0*/  UISETP.NE.AND UP2, UPT, UR6, URZ, UPT ;  /* 0x000000ff0600728c */ /* 0x000fd2000bf45270 */
[----:B------:R-:W-:Y:S05]  /*07f0*/  BRA.U !UP2, `(.L_x_4) ;  /* 0x000000050a647547 */ /* 0x000fea000b800000 */
[----:B------:R-:W-:-:S04]  /*0800*/  ULOP3.LUT UR4, UR4, 0x3, URZ, 0xc0, !UPT ;  /* 0x0000000304047892 */ /* 0x000fc8000f8ec0ff */
[----:B------:R-:W-:Y:S01]  /*0810*/  UISETP.NE.AND UP2, UPT, UR4, URZ, UPT ;  /* 0x000000ff0400728c */ /* 0x000fe2000bf45270 */
[----:B------:R-:W-:Y:S10]  /*0820*/  BRA.U !UP1, `(.L_x_5) ;  /* 0x0000000109a47547 */ /* 0x000ff4000b800000 */
[----:B------:R-:W4:Y:S01]  /*0830*/  LDCU UR6, c[0x0][0x398] ;  /* 0x00007300ff0677ac */ /* 0x000f220008000800 */
[----:B------:R-:W-:Y:S02]  /*0840*/  SHF.R.S32.HI R20, RZ, 0x1f, R2 ;  /* 0x0000001fff147819 */ /* 0x000fe40000011402 */
[----:B------:R-:W-:Y:S01]  /*0850*/  IADD3 R9, P0, PT, R2, R7, RZ ;  /* 0x0000000702097210 */ /* 0x000fe20007f1e0ff */
[----:B------:R-:W5:Y:S01]  /*0860*/  LDCU.64 UR14, c[0x0][0x380] ;  /* 0x00007000ff0e77ac */ /* 0x000f620008000a00 */
[----:B------:R-:W0:Y:S03]  /*0870*/  LDCU.64 UR16, c[0x0][0x388] ;  /* 0x00007100ff1077ac */ /* 0x000e260008000a00 */
[----:B------:R-:W-:Y:S02]  /*0880*/  IMAD.X R20, RZ, RZ, R20, P0 ;  /* 0x000000ffff147224 */ /* 0x000fe400000e0614 */
[----:B----4-:R-:W-:-:S04]  /*0890*/  IMAD R8, R7, UR6, RZ ;  /* 0x0000000607087c24 */ /* 0x010fc8000f8e02ff */
[C---:B------:R-:W-:Y:S01]  /*08a0*/  VIADD R10, R8.reuse, UR6 ;  /* 0x00000006080a7c36 */ /* 0x040fe20008000000 */
[-C--:B------:R-:W-:Y:S02]  /*08b0*/  IADD3 R16, P0, PT, R8, R5.reuse, RZ ;  /* 0x0000000508107210 */ /* 0x080fe40007f1e0ff */
[C---:B-----5:R-:W-:Y:S01]  /*08c0*/  LEA R14, P1, R9.reuse, UR14, 0x2 ;  /* 0x0000000e090e7c11 */ /* 0x060fe2000f8210ff */
[C---:B------:R-:W-:Y:S01]  /*08d0*/  VIADD R8, R10.reuse, UR6 ;  /* 0x000000060a087c36 */ /* 0x040fe20008000000 */
[----:B------:R-:W-:Y:S02]  /*08e0*/  IADD3 R11, P2, PT, R10, R5, RZ ;  /* 0x000000050a0b7210 */ /* 0x000fe40007f5e0ff */
[----:B------:R-:W-:Y:S02]  /*08f0*/  IADD3.X R17, PT, PT, RZ, R6, RZ, P0, !PT ;  /* 0x00000006ff117210 */ /* 0x000fe400007fe4ff */
[----:B------:R-:W-:Y:S01]  /*0900*/  LEA.HI.X R15, R9, UR15, R20, 0x2, P1 ;  /* 0x0000000f090f7c11 */ /* 0x000fe200088f1414 */
[----:B------:R-:W-:Y:S01]  /*0910*/  IMAD.X R12, RZ, RZ, R6, P2 ;  /* 0x000000ffff0c7224 */ /* 0x000fe200010e0606 */
[----:B0-----:R-:W-:-:S02]  /*0920*/  LEA R10, P2, R11, UR16, 0x2 ;  /* 0x000000100b0a7c11 */ /* 0x001fc4000f8410ff */
[----:B------:R-:W-:Y:S01]  /*0930*/  LEA R18, P0, R16, UR16, 0x2 ;  /* 0x0000001010127c11 */ /* 0x000fe2000f8010ff */
[----:B-1----:R-:W4:Y:S01]  /*0940*/  LDG.E R21, desc[UR10][R14.64+0x4] ;  /* 0x0000040a0e157981 */ /* 0x002f22000c1e1900 */
[CC--:B------:R-:W-:Y:S02]  /*0950*/  IADD3 R9, P1, PT, R8.reuse, R5.reuse, RZ ;  /* 0x0000000508097210 */ /* 0x0c0fe40007f3e0ff */
[----:B------:R-:W-:Y:S01]  /*0960*/  LEA.HI.X R11, R11, UR17, R12, 0x2, P2 ;  /* 0x000000110b0b7c11 */ /* 0x000fe200090f140c */
[----:B------:R-:W-:Y:S01]  /*0970*/  VIADD R12, R8, UR6 ;  /* 0x00000006080c7c36 */ /* 0x000fe20008000000 */
[----:B------:R-:W-:Y:S01]  /*0980*/  LEA.HI.X R19, R16, UR17, R17, 0x2, P0 ;  /* 0x0000001110137c11 */ /* 0x000fe200080f1411 */
[----:B------:R-:W-:Y:S01]  /*0990*/  IMAD.X R16, RZ, RZ, R6, P1 ;  /* 0x000000ffff107224 */ /* 0x000fe200008e0606 */
[----:B------:R-:W-:Y:S01]  /*09a0*/  LEA R8, P0, R9, UR16, 0x2 ;  /* 0x0000001009087c11 */ /* 0x000fe2000f8010ff */
[----:B------:R-:W4:Y:S01]  /*09b0*/  LDG.E R10, desc[UR10][R10.64] ;  /* 0x0000000a0a0a7981 */ /* 0x000f22000c1e1900 */
[----:B------:R-:W-:-:S03]  /*09c0*/  IADD3 R17, P1, PT, R12, R5, RZ ;  /* 0x000000050c117210 */ /* 0x000fc60007f3e0ff */
[----:B------:R-:W5:Y:S01]  /*09d0*/  LDG.E R18, desc[UR10][R18.64] ;  /* 0x0000000a12127981 */ /* 0x000f62000c1e1900 */
[----:B------:R-:W-:Y:S01]  /*09e0*/  LEA.HI.X R9, R9, UR17, R16, 0x2, P0 ;  /* 0x0000001109097c11 */ /* 0x000fe200080f1410 */
[----:B------:R-:W-:Y:S02]  /*09f0*/  IMAD.X R20, RZ, RZ, R6, P1 ;  /* 0x000000ffff147224 */ /* 0x000fe400008e0606 */
[----:B------:R-:W5:Y:S01]  /*0a00*/  LDG.E R12, desc[UR10][R14.64] ;  /* 0x0000000a0e0c7981 */ /* 0x000f62000c1e1900 */
[----:B------:R-:W-:-:S03]  /*0a10*/  LEA R16, P0, R17, UR16, 0x2 ;  /* 0x0000001011107c11 */ /* 0x000fc6000f8010ff */
[----:B------:R-:W2:Y:S01]  /*0a20*/  LDG.E R8, desc[UR10][R8.64] ;  /* 0x0000000a08087981 */ /* 0x000ea2000c1e1900 */
[----:B------:R-:W-:-:S03]  /*0a30*/  LEA.HI.X R17, R17, UR17, R20, 0x2, P0 ;  /* 0x0000001111117c11 */ /* 0x000fc600080f1414 */
[----:B------:R-:W2:Y:S04]  /*0a40*/  LDG.E R23, desc[UR10][R14.64+0x8] ;  /* 0x0000080a0e177981 */ /* 0x000ea8000c1e1900 */
[----:B------:R-:W3:Y:S04]  /*0a50*/  LDG.E R19, desc[UR10][R14.64+0xc] ;  /* 0x00000c0a0e137981 */ /* 0x000ee8000c1e1900 */
[----:B------:R-:W3:Y:S01]  /*0a60*/  LDG.E R16, desc[UR10][R16.64] ;  /* 0x0000000a10107981 */ /* 0x000ee2000c1e1900 */
[----:B------:R-:W-:Y:S02]  /*0a70*/  VIADD R7, R7, 0x4 ;  /* 0x0000000407077836 */ /* 0x000fe40000000000 */
[----:B-----5:R-:W-:-:S04]  /*0a80*/  FFMA R12, R12, R18, R13 ;  /* 0x000000120c0c7223 */ /* 0x020fc8000000000d */
[----:B----4-:R-:W-:-:S04]  /*0a90*/  FFMA R12, R21, R10, R12 ;  /* 0x0000000a150c7223 */ /* 0x010fc8000000000c */
[----:B--2---:R-:W-:-:S04]  /*0aa0*/  FFMA R12, R23, R8, R12 ;  /* 0x00000008170c7223 */ /* 0x004fc8000000000c */
[----:B---3--:R-:W-:-:S07]  /*0ab0*/  FFMA R13, R19, R16, R12 ;  /* 0x00000010130d7223 */ /* 0x008fce000000000c */
.L_x_5:
[----:B------:R-:W-:Y:S05]  /*0ac0*/  BRA.U !UP2, `(.L_x_4) ;  /* 0x000000010ab07547 */ /* 0x000fea000b800000 */
[----:B------:R-:W4:Y:S01]  /*0ad0*/  LDCU UR6, c[0x0][0x398] ;  /* 0x00007300ff0677ac */ /* 0x000f220008000800 */
[----:B------:R-:W-:Y:S02]  /*0ae0*/  UISETP.NE.AND UP2, UPT, UR4, 0x1, UPT ;  /* 0x000000010400788c */ /* 0x000fe4000bf45270 */
[----:B----4-:R-:W-:-:S07]  /*0af0*/  ULOP3.LUT UP3, URZ, UR6, 0x1, URZ, 0xc0, !UPT ;  /* 0x0000000106ff7892 */ /* 0x010fce000f86c0ff */
[----:B------:R-:W-:Y:S05]  /*0b00*/  BRA.U !UP2, `(.L_x_6) ;  /* 0x000000010a647547 */ /* 0x000fea000b800000 */
        /* <DEDUP_REMOVED lines=9> */
[----:B-----5:R-:W-:Y:S02]  /*0ba0*/  LEA R8, P0, R9, UR14, 0x2 ;  /* 0x0000000e09087c11 */ /* 0x020fe4000f8010ff */
[----:B------:R-:W-:Y:S01]  /*0bb0*/  IADD3 R16, P2, PT, R16, R5, RZ ;  /* 0x0000000510107210 */ /* 0x000fe20007f5e0ff */
[----:B------:R-:W-:Y:S01]  /*0bc0*/  IMAD.X R14, RZ, RZ, R6, P1 ;  /* 0x000000ffff0e7224 */ /* 0x000fe200008e0606 */
[----:B0-----:R-:W-:Y:S02]  /*0bd0*/  LEA R10, P1, R11, UR16, 0x2 ;  /* 0x000000100b0a7c11 */ /* 0x001fe4000f8210ff */
[----:B------:R-:W-:Y:S02]  /*0be0*/  LEA.HI.X R9, R9, UR15, R12, 0x2, P0 ;  /* 0x0000000f09097c11 */ /* 0x000fe400080f140c */
[----:B------:R-:W-:-:S02]  /*0bf0*/  LEA.HI.X R11, R11, UR17, R14, 0x2, P1 ;  /* 0x000000110b0b7c11 */ /* 0x000fc400088f140e */
[----:B------:R-:W-:Y:S01]  /*0c00*/  IADD3.X R15, PT, PT, RZ, R6, RZ, P2, !PT ;  /* 0x00000006ff0f7210 */ /* 0x000fe200017fe4ff */
[----:B-1----:R-:W4:Y:S01]  /*0c10*/  LDG.E R12, desc[UR10][R8.64] ;  /* 0x0000000a080c7981 */ /* 0x002f22000c1e1900 */
[----:B------:R-:W-:-:S03]  /*0c20*/  LEA R14, P0, R16, UR16, 0x2 ;  /* 0x00000010100e7c11 */ /* 0x000fc6000f8010ff */
[----:B------:R-:W4:Y:S01]  /*0c30*/  LDG.E R10, desc[UR10][R10.64] ;  /* 0x0000000a0a0a7981 */ /* 0x000f22000c1e1900 */
[----:B------:R-:W-:-:S03]  /*0c40*/  LEA.HI.X R15, R16, UR17, R15, 0x2, P0 ;  /* 0x00000011100f7c11 */ /* 0x000fc600080f140f */
[----:B------:R-:W5:Y:S04]  /*0c50*/  LDG.E R17, desc[UR10][R8.64+0x4] ;  /* 0x0000040a08117981 */ /* 0x000f68000c1e1900 */
[----:B------:R-:W5:Y:S01]  /*0c60*/  LDG.E R14, desc[UR10][R14.64] ;  /* 0x0000000a0e0e7981 */ /* 0x000f62000c1e1900 */
[----:B------:R-:W-:Y:S02]  /*0c70*/  VIADD R7, R7, 0x2 ;  /* 0x0000000207077836 */ /* 0x000fe40000000000 */
[----:B----4-:R-:W-:-:S04]  /*0c80*/  FFMA R12, R12, R10, R13 ;  /* 0x0000000a0c0c7223 */ /* 0x010fc8000000000d */
[----:B-----5:R-:W-:-:S07]  /*0c90*/  FFMA R13, R17, R14, R12 ;  /* 0x0000000e110d7223 */ /* 0x020fce000000000c */
.L_x_6:
[----:B------:R-:W-:Y:S05]  /*0ca0*/  BRA.U !UP3, `(.L_x_4) ;  /* 0x000000010b387547 */ /* 0x000fea000b800000 */
[----:B------:R-:W4:Y:S01]  /*0cb0*/  LDCU.128 UR16, c[0x0][0x380] ;  /* 0x00007000ff1077ac */ /* 0x000f220008000c00 */
[----:B------:R-:W-:Y:S01]  /*0cc0*/  IMAD R8, R7, UR6, RZ ;  /* 0x0000000607087c24 */ /* 0x000fe2000f8e02ff */
[----:B------:R-:W-:Y:S02]  /*0cd0*/  IADD3 R9, P2, PT, R2, R7, RZ ;  /* 0x0000000702097210 */ /* 0x000fe40007f5e0ff */
[----:B------:R-:W-:Y:S02]  /*0ce0*/  SHF.R.S32.HI R14, RZ, 0x1f, R2 ;  /* 0x0000001fff0e7819 */ /* 0x000fe40000011402 */
[----:B------:R-:W-:-:S03]  /*0cf0*/  IADD3 R7, P1, PT, R8, R5, RZ ;  /* 0x0000000508077210 */ /* 0x000fc60007f3e0ff */
[----:B------:R-:W-:Y:S02]  /*0d00*/  IMAD.X R14, RZ, RZ, R14, P2 ;  /* 0x000000ffff0e7224 */ /* 0x000fe400010e060e */
[----:B------:R-:W-:Y:S01]  /*0d10*/  IMAD.X R12, RZ, RZ, R6, P1 ;  /* 0x000000ffff0c7224 */ /* 0x000fe200008e0606 */
[----:B----4-:R-:W-:Y:S02]  /*0d20*/  LEA R8, P0, R9, UR16, 0x2 ;  /* 0x0000001009087c11 */ /* 0x010fe4000f8010ff */
[----:B------:R-:W-:Y:S02]  /*0d30*/  LEA R10, P2, R7, UR18, 0x2 ;  /* 0x00000012070a7c11 */ /* 0x000fe4000f8410ff */
[----:B------:R-:W-:Y:S02]  /*0d40*/  LEA.HI.X R9, R9, UR17, R14, 0x2, P0 ;  /* 0x0000001109097c11 */ /* 0x000fe400080f140e */
[----:B------:R-:W-:-:S03]  /*0d50*/  LEA.HI.X R11, R7, UR19, R12, 0x2, P2 ;  /* 0x00000013070b7c11 */ /* 0x000fc600090f140c */
[----:B-1----:R-:W4:Y:S04]  /*0d60*/  LDG.E R8, desc[UR10][R8.64] ;  /* 0x0000000a08087981 */ /* 0x002f28000c1e1900 */
[----:B------:R-:W4:Y:S02]  /*0d70*/  LDG.E R10, desc[UR10][R10.64] ;  /* 0x0000000a0a0a7981 */ /* 0x000f24000c1e1900 */
[----:B----4-:R-:W-:-:S07]  /*0d80*/  FFMA R13, R8, R10, R13 ;  /* 0x0000000a080d7223 */ /* 0x010fce000000000d */
.L_x_4:
[----:B------:R-:W4:Y:S01]  /*0d90*/  LDCU.64 UR14, c[0x0][0x390] ;  /* 0x00007200ff0e77ac */ /* 0x000f220008000a00 */
[----:B------:R-:W-:Y:S02]  /*0da0*/  SHF.R.S32.HI R9, RZ, 0x1f, R2 ;  /* 0x0000001fff097819 */ /* 0x000fe40000011402 */
[----:B------:R-:W-:Y:S01]  /*0db0*/  IADD3 R7, P0, PT, R2, R5, RZ ;  /* 0x0000000502077210 */ /* 0x000fe20007f1e0ff */
[----:B------:R-:W5:Y:S01]  /*0dc0*/  LDCU UR4, c[0x0][0x398] ;  /* 0x00007300ff0477ac */ /* 0x000f620008000800 */
[----:B0-----:R-:W-:-:S03]  /*0dd0*/  VIADD R5, R5, UR7 ;  /* 0x0000000705057c36 */ /* 0x001fc60008000000 */
[----:B------:R-:W-:Y:S01]  /*0de0*/  IMAD.X R8, R9, 0x1, R6, P0 ;  /* 0x0000000109087824 */ /* 0x000fe200000e0606 */
[----:B----4-:R-:W-:-:S04]  /*0df0*/  LEA R6, P0, R7, UR14, 0x2 ;  /* 0x0000000e07067c11 */ /* 0x010fc8000f8010ff */
[----:B------:R-:W-:Y:S01]  /*0e00*/  LEA.HI.X R7, R7, UR15, R8, 0x2, P0 ;  /* 0x0000000f07077c11 */ /* 0x000fe200080f1408 */
[----:B-----5:R-:W-:-:S04]  /*0e10*/  IMAD.U32 R9, RZ, RZ, UR4 ;  /* 0x00000004ff097e24 */ /* 0x020fc8000f8e00ff */
[----:B-1----:R4:W-:Y:S01]  /*0e20*/  STG.E desc[UR10][R6.64], R13 ;  /* 0x0000000d06007986 */ /* 0x0029e2000c10190a */
[----:B------:R-:W-:-:S13]  /*0e30*/  ISETP.GE.AND P0, PT, R5, R9, PT ;  /* 0x000000090500720c */ /* 0x000fda0003f06270 */
[----:B----4-:R-:W-:Y:S05]  /*0e40*/  @!P0 BRA `(.L_x_7) ;  /* 0xfffffff000d48947 */ /* 0x010fea000383ffff */
.L_x_1:
[----:B0123--:R-:W-:Y:S05]  /*0e50*/  BSYNC.RECONVERGENT B0 ;  /* 0x0000000000007941 */ /* 0x00ffea0003800200 */
.L_x_0:
[----:B------:R-:W-:-:S05]  /*0e60*/  VIADD R0, R0, UR8 ;  /* 0x0000000800007c36 */ /* 0x000fca0008000000 */
[----:B------:R-:W-:-:S13]  /*0e70*/  ISETP.GE.AND P0, PT, R0, R9, PT ;  /* 0x000000090000720c */ /* 0x000fda0003f06270 */
[----:B------:R-:W-:Y:S05]  /*0e80*/  @!P0 BRA `(.L_x_8) ;  /* 0xfffffff000988947 */ /* 0x000fea000383ffff */
[----:B------:R-:W-:Y:S05]  /*0e90*/  EXIT ;  /* 0x000000000000794d */ /* 0x000fea0003800000 */
.L_x_9:
[----:B------:R-:W-:-:S00]  /*0ea0*/  BRA `(.L_x_9) ;  /* 0xfffffffc00fc7947 */ /* 0x000fc0000383ffff */
[----:B------:R-:W-:-:S00]  /*0eb0*/  NOP ;  /* 0x0000000000007918 */ /* 0x000fc00000000000 */
        /* <DEDUP_REMOVED lines=12> */
.L_x_10:


//--------------------- .nv.shared.reserved.0     --------------------------
	.section	.nv.shared.reserved.0,"aw",@nobits
	.weak		__nv_reservedSMEM_offset_0_alias
	.size		__nv_reservedSMEM_offset_0_alias, 0, 64
	.other		__nv_reservedSMEM_offset_0_alias,@"STO_CUDA_RESERVED_SHARED STV_DEFAULT"
__nv_reservedSMEM_offset_0_alias:
	.zero		0
	.zero		64


//--------------------- .nv.constant0._Z12MatMulKernelPfS_S_i --------------------------
	.section	.nv.constant0._Z12MatMulKernelPfS_S_i,"a",@progbits
	.sectionflags	@""
	.align	4
.nv.constant0._Z12MatMulKernelPfS_S_i:
	.zero		924


//--------------------- SYMBOLS --------------------------

	.type		.nv.reservedSmem.offset0,@object
	.size		.nv.reservedSmem.offset0,0x4
